//
// Generated by NVIDIA NVVM Compiler
//
// Compiler Build ID: CL-36424714
// Cuda compilation tools, release 13.0, V13.0.88
// Based on NVVM 20.0.0
//

.version 9.0
.target sm_100
.address_size 64

	// .globl	_Z19checkGlobalVariablev
.extern .func  (.param .b32 func_retval0) vprintf
(
	.param .b64 vprintf_param_0,
	.param .b64 vprintf_param_1
)
;
.global .align 4 .f32 devData;
.global .align 1 .b8 $str[12] = {68, 101, 118, 105, 99, 101, 58, 32, 37, 102, 10};

.visible .entry _Z19checkGlobalVariablev()
{
	.local .align 8 .b8 	__local_depot0[8];
	.reg .b64 	%SP;
	.reg .b64 	%SPL;
	.reg .b32 	%r<3>;
	.reg .b32 	%f<4>;
	.reg .b64 	%rd<5>;
	.reg .b64 	%fd<2>;

	mov.u64 	%SPL, __local_depot0;
	cvta.local.u64 	%SP, %SPL;
	add.u64 	%rd1, %SP, 0;
	add.u64 	%rd2, %SPL, 0;
	ld.global.f32 	%f1, [devData];
	cvt.f64.f32 	%fd1, %f1;
	st.local.f64 	[%rd2], %fd1;
	mov.u64 	%rd3, $str;
	cvta.global.u64 	%rd4, %rd3;
	{ // callseq 0, 0
	.param .b64 param0;
	st.param.b64 	[param0], %rd4;
	.param .b64 param1;
	st.param.b64 	[param1], %rd1;
	.param .b32 retval0;
	call.uni (retval0), 
	vprintf, 
	(
	param0, 
	param1
	);
	ld.param.b32 	%r1, [retval0];
	} // callseq 0
	ld.global.f32 	%f2, [devData];
	add.f32 	%f3, %f2, 0f40000000;
	st.global.f32 	[devData], %f3;
	ret;

}


// ===== COMPILED SASS (sm_100) =====

	.target	sm_100

	.elftype	@"ET_EXEC"


//--------------------- .note.nv.tkinfo           --------------------------
	.section	.note.nv.tkinfo,"",@"SHT_NOTE"
	.sectionflags	@"SHF_NOTE_NV_TKINFO"
	.tkinfo
        /*0018*/ 	.word	0x00000002
        /*0030*/ 	.string	""
        /*0030*/ 	.string	"ptxas"
        /*0030*/ 	.string	"Cuda compilation tools, release 13.0, V13.0.88"
        /*0030*/ 	.string	"Build cuda_13.0.r13.0/compiler.36424714_0"
        /*0030*/ 	.string	"-arch sm_100 -m 64 "



//--------------------- .note.nv.cuinfo           --------------------------
	.section	.note.nv.cuinfo,"",@"SHT_NOTE"
	.sectionflags	@"SHF_NOTE_NV_CUINFO"
        /*0018*/ 	.short	0x0002
        /*001a*/ 	.short	0x0064
        /*001c*/ 	.short	0x0082
	.zero		2


//--------------------- .nv.info                  --------------------------
	.section	.nv.info,"",@"SHT_CUDA_INFO"
	.align	4


	//----- nvinfo : EIATTR_REGCOUNT
	.align		4
        /*0000*/ 	.byte	0x04, 0x2f
        /*0002*/ 	.short	(.L_3 - .L_2)
	.align		4
.L_2:
        /*0004*/ 	.word	index@(_Z19checkGlobalVariablev)
        /*0008*/ 	.word	0x00000018


	//----- nvinfo : EIATTR_FRAME_SIZE
	.align		4
.L_3:
        /*000c*/ 	.byte	0x04, 0x11
        /*000e*/ 	.short	(.L_5 - .L_4)
	.align		4
.L_4:
        /*0010*/ 	.word	index@(_Z19checkGlobalVariablev)
        /*0014*/ 	.word	0x00000008


	//----- nvinfo : EIATTR_MIN_STACK_SIZE
	.align		4
.L_5:
        /*0018*/ 	.byte	0x04, 0x12
        /*001a*/ 	.short	(.L_7 - .L_6)
	.align		4
.L_6:
        /*001c*/ 	.word	index@(_Z19checkGlobalVariablev)
        /*0020*/ 	.word	0x00000008
.L_7:


//--------------------- .nv.compat                --------------------------
	.section	.nv.compat,"",@"SHT_CUDA_COMPAT_INFO"
	.align	4
        /*0000*/ 	.byte	0x02, 0x09, 0x00, 0x00, 0x02, 0x02, 0x01, 0x00, 0x02, 0x05, 0x05, 0x00, 0x03, 0x07, 0x01, 0x01
        /*0010*/ 	.byte	0x02, 0x03, 0x00, 0x00, 0x02, 0x06, 0x01, 0x00, 0x04, 0x0b, 0x08, 0x00, 0x09, 0x00, 0x00, 0x00
        /*0020*/ 	.byte	0x00, 0x00, 0x00, 0x00


//--------------------- .nv.info._Z19checkGlobalVariablev --------------------------
	.section	.nv.info._Z19checkGlobalVariablev,"",@"SHT_CUDA_INFO"
	.sectionflags	@""
	.align	4


	//----- nvinfo : EIATTR_CUDA_API_VERSION
	.align		4
        /*0000*/ 	.byte	0x04, 0x37
        /*0002*/ 	.short	(.L_9 - .L_8)
.L_8:
        /*0004*/ 	.word	0x00000082


	//----- nvinfo : EIATTR_SPARSE_MMA_MASK
	.align		4
.L_9:
        /*0008*/ 	.byte	0x03, 0x50
        /*000a*/ 	.short	0x0000


	//----- nvinfo : EIATTR_MAXREG_COUNT
	.align		4
        /*000c*/ 	.byte	0x03, 0x1b
        /*000e*/ 	.short	0x00ff


	//----- nvinfo : EIATTR_EXTERNS
	.align		4
        /*0010*/ 	.byte	0x04, 0x0f
        /*0012*/ 	.short	(.L_11 - .L_10)


	//   ....[0]....
	.align		4
.L_10:
        /*0014*/ 	.word	index@(vprintf)


	//----- nvinfo : EIATTR_MERCURY_ISA_VERSION
	.align		4
.L_11:
        /*0018*/ 	.byte	0x03, 0x5f
        /*001a*/ 	.short	0x0101


	//----- nvinfo : EIATTR_VRC_CTA_INIT_COUNT
	.align		4
        /*001c*/ 	.byte	0x02, 0x4a
	.zero		1
	.zero		1


	//----- nvinfo : EIATTR_SYSCALL_OFFSETS
	.align		4
        /*0020*/ 	.byte	0x04, 0x46
        /*0022*/ 	.short	(.L_13 - .L_12)


	//   ....[0]....
.L_12:
        /*0024*/ 	.word	0x00000110


	//----- nvinfo : EIATTR_EXIT_INSTR_OFFSETS
	.align		4
.L_13:
        /*0028*/ 	.byte	0x04, 0x1c
        /*002a*/ 	.short	(.L_15 - .L_14)


	//   ....[0]....
.L_14:
        /*002c*/ 	.word	0x00000160


	//----- nvinfo : EIATTR_SW_WAR
	.align		4
.L_15:
        /*0030*/ 	.byte	0x04, 0x36
        /*0032*/ 	.short	(.L_17 - .L_16)
.L_16:
        /*0034*/ 	.word	0x00000008
.L_17:


//--------------------- .nv.callgraph             --------------------------
	.section	.nv.callgraph,"",@"SHT_CUDA_CALLGRAPH"
	.align	4
	.sectionentsize	8
	.align		4
        /*0000*/ 	.word	0x00000000
	.align		4
        /*0004*/ 	.word	0xffffffff
	.align		4
        /*0008*/ 	.word	index@(_Z19checkGlobalVariablev)
	.align		4
        /*000c*/ 	.word	index@(vprintf)
	.align		4
        /*0010*/ 	.word	0x00000000
	.align		4
        /*0014*/ 	.word	0xfffffffe
	.align		4
        /*0018*/ 	.word	0x00000000
	.align		4
        /*001c*/ 	.word	0xfffffffd
	.align		4
        /*0020*/ 	.word	0x00000000
	.align		4
        /*0024*/ 	.word	0xfffffffc


//--------------------- .nv.constant4             --------------------------
	.section	.nv.constant4,"a",@progbits
	.align	8
	.align		8
.nv.constant4:
        /*0000*/ 	.dword	vprintf
	.align		8
        /*0008*/ 	.dword	devData
	.align		8
        /*0010*/ 	.dword	$str


//--------------------- .text._Z19checkGlobalVariablev --------------------------
	.section	.text._Z19checkGlobalVariablev,"ax",@progbits
	.align	128
        .global         _Z19checkGlobalVariablev
        .type           _Z19checkGlobalVariablev,@function
        .size           _Z19checkGlobalVariablev,(.L_x_2 - _Z19checkGlobalVariablev)
        .other          _Z19checkGlobalVariablev,@"STO_CUDA_ENTRY STV_DEFAULT"
_Z19checkGlobalVariablev:
.text._Z19checkGlobalVariablev:
[----:B------:R-:W0:Y:S08]  /*0000*/  LDC R1, c[0x0][0x37c] ;  /* 0x0000df00ff017b82 */ /* 0x000e300000000800 */
[----:B------:R-:W1:Y:S01]  /*0010*/  LDC.64 R2, c[0x4][0x8] ;  /* 0x01000200ff027b82 */ /* 0x000e620000000a00 */
[----:B------:R-:W1:Y:S01]  /*0020*/  LDCU.64 UR36, c[0x0][0x358] ;  /* 0x00006b00ff2477ac */ /* 0x000e620008000a00 */
[----:B0-----:R-:W-:Y:S01]  /*0030*/  VIADD R1, R1, 0xfffffff8 ;  /* 0xfffffff801017836 */ /* 0x001fe20000000000 */
[----:B------:R-:W0:Y:S01]  /*0040*/  LDCU UR4, c[0x0][0x2f8] ;  /* 0x00005f00ff0477ac */ /* 0x000e220008000800 */
[----:B------:R-:W2:Y:S01]  /*0050*/  LDCU.64 UR6, c[0x4][0x10] ;  /* 0x01000200ff0677ac */ /* 0x000ea20008000a00 */
[----:B-1----:R-:W3:Y:S01]  /*0060*/  LDG.E R2, desc[UR36][R2.64] ;  /* 0x0000002402027981 */ /* 0x002ee2000c1e1900 */
[----:B------:R-:W-:Y:S01]  /*0070*/  MOV R0, 0x0 ;  /* 0x0000000000007802 */ /* 0x000fe20000000f00 */
[----:B------:R-:W1:Y:S01]  /*0080*/  LDCU UR5, c[0x0][0x2fc] ;  /* 0x00005f80ff0577ac */ /* 0x000e620008000800 */
[----:B0-----:R-:W-:Y:S01]  /*0090*/  IADD3 R6, P0, PT, R1, UR4, RZ ;  /* 0x0000000401067c10 */ /* 0x001fe2000ff1e0ff */
[----:B--2---:R-:W-:Y:S01]  /*00a0*/  IMAD.U32 R4, RZ, RZ, UR6 ;  /* 0x00000006ff047e24 */ /* 0x004fe2000f8e00ff */
[----:B------:R0:W2:Y:S01]  /*00b0*/  LDC.64 R10, c[0x4][R0] ;  /* 0x01000000000a7b82 */ /* 0x0000a20000000a00 */
[----:B------:R-:W-:-:S02]  /*00c0*/  MOV R5, UR7 ;  /* 0x0000000700057c02 */ /* 0x000fc40008000f00 */
[----:B-1----:R-:W-:Y:S01]  /*00d0*/  IMAD.X R7, RZ, RZ, UR5, P0 ;  /* 0x00000005ff077e24 */ /* 0x002fe200080e06ff */
[----:B---3--:R-:W1:Y:S02]  /*00e0*/  F2F.F64.F32 R8, R2 ;  /* 0x0000000200087310 */ /* 0x008e640000201800 */
[----:B-12---:R0:W-:Y:S05]  /*00f0*/  STL.64 [R1], R8 ;  /* 0x0000000801007387 */ /* 0x0061ea0000100a00 */
[----:B------:R-:W-:-:S07]  /*0100*/  LEPC R20, `(.L_x_0) ;  /* 0x000000001014794e */ /* 0x000fce0000000000 */
[----:B0-----:R-:W-:Y:S05]  /*0110*/  CALL.ABS.NOINC R10 ;  /* 0x000000000a007343 */ /* 0x001fea0003c00000 */
.L_x_0:
[----:B------:R-:W0:Y:S02]  /*0120*/  LDC.64 R2, c[0x4][0x8] ;  /* 0x01000200ff027b82 */ /* 0x000e240000000a00 */
[----:B0-----:R-:W2:Y:S02]  /*0130*/  LDG.E R0, desc[UR36][R2.64] ;  /* 0x0000002402007981 */ /* 0x001ea4000c1e1900 */
[----:B--2---:R-:W-:-:S05]  /*0140*/  FADD R5, R0, 2 ;  /* 0x4000000000057421 */ /* 0x004fca0000000000 */
[----:B------:R-:W-:Y:S01]  /*0150*/  STG.E desc[UR36][R2.64], R5 ;  /* 0x0000000502007986 */ /* 0x000fe2000c101924 */
[----:B------:R-:W-:Y:S05]  /*0160*/  EXIT ;  /* 0x000000000000794d */ /* 0x000fea0003800000 */
.L_x_1:
[----:B------:R-:W-:-:S00]  /*0170*/  BRA `(.L_x_1) ;  /* 0xfffffffc00fc7947 */ /* 0x000fc0000383ffff */
[----:B------:R-:W-:-:S00]  /*0180*/  NOP ;  /* 0x0000000000007918 */ /* 0x000fc00000000000 */
[----:B------:R-:W-:-:S00]  /*0190*/  NOP ;  /* 0x0000000000007918 */ /* 0x000fc00000000000 */
[----:B------:R-:W-:-:S00]  /*01a0*/  NOP ;  /* 0x0000000000007918 */ /* 0x000fc00000000000 */
[----:B------:R-:W-:-:S00]  /*01b0*/  NOP ;  /* 0x0000000000007918 */ /* 0x000fc00000000000 */
[----:B------:R-:W-:-:S00]  /*01c0*/  NOP ;  /* 0x0000000000007918 */ /* 0x000fc00000000000 */
[----:B------:R-:W-:-:S00]  /*01d0*/  NOP ;  /* 0x0000000000007918 */ /* 0x000fc00000000000 */
[----:B------:R-:W-:-:S00]  /*01e0*/  NOP ;  /* 0x0000000000007918 */ /* 0x000fc00000000000 */
[----:B------:R-:W-:-:S00]  /*01f0*/  NOP ;  /* 0x0000000000007918 */ /* 0x000fc00000000000 */
.L_x_2:


//--------------------- .nv.global.init           --------------------------
	.section	.nv.global.init,"aw",@progbits
.nv.global.init:
	.type		$str,@object
	.size		$str,(.L_1 - $str)
$str:
        /*0000*/ 	.byte	0x44, 0x65, 0x76, 0x69, 0x63, 0x65, 0x3a, 0x20, 0x25, 0x66, 0x0a, 0x00
.L_1:


//--------------------- .nv.shared.reserved.0     --------------------------
	.section	.nv.shared.reserved.0,"aw",@nobits
	.weak		__nv_reservedSMEM_offset_0_alias
	.size		__nv_reservedSMEM_offset_0_alias, 0, 64
	.other		__nv_reservedSMEM_offset_0_alias,@"STO_CUDA_RESERVED_SHARED STV_DEFAULT"
__nv_reservedSMEM_offset_0_alias:
	.zero		0
	.zero		64


//--------------------- .nv.global                --------------------------
	.section	.nv.global,"aw",@nobits
	.align	4
.nv.global:
	.type		devData,@object
	.size		devData,(.L_0 - devData)
devData:
	.zero		4
.L_0:


//--------------------- .nv.constant0._Z19checkGlobalVariablev --------------------------
	.section	.nv.constant0._Z19checkGlobalVariablev,"a",@progbits
	.sectionflags	@""
	.align	4
.nv.constant0._Z19checkGlobalVariablev:
	.zero		896


//--------------------- SYMBOLS --------------------------

	.type		.nv.reservedSmem.offset0,@object
	.size		.nv.reservedSmem.offset0,0x4
	.type		vprintf,@function
